//
// Generated by NVIDIA NVVM Compiler
//
// Compiler Build ID: CL-36424714
// Cuda compilation tools, release 13.0, V13.0.88
// Based on NVVM 20.0.0
//

.version 9.0
.target sm_100
.address_size 64

	// .globl	_Z11addKernel_0PiPKiS1_i

.visible .entry _Z11addKernel_0PiPKiS1_i(
	.param .u64 .ptr .align 1 _Z11addKernel_0PiPKiS1_i_param_0,
	.param .u64 .ptr .align 1 _Z11addKernel_0PiPKiS1_i_param_1,
	.param .u64 .ptr .align 1 _Z11addKernel_0PiPKiS1_i_param_2,
	.param .u32 _Z11addKernel_0PiPKiS1_i_param_3
)
{
	.reg .pred 	%p<2>;
	.reg .b32 	%r<9>;
	.reg .b64 	%rd<11>;

	ld.param.u64 	%rd1, [_Z11addKernel_0PiPKiS1_i_param_0];
	ld.param.u64 	%rd2, [_Z11addKernel_0PiPKiS1_i_param_1];
	ld.param.u64 	%rd3, [_Z11addKernel_0PiPKiS1_i_param_2];
	ld.param.u32 	%r2, [_Z11addKernel_0PiPKiS1_i_param_3];
	mov.u32 	%r3, %ctaid.x;
	mov.u32 	%r4, %ntid.x;
	mov.u32 	%r5, %tid.x;
	mad.lo.s32 	%r1, %r3, %r4, %r5;
	setp.ge.s32 	%p1, %r1, %r2;
	@%p1 bra 	$L__BB0_2;
	cvta.to.global.u64 	%rd4, %rd2;
	cvta.to.global.u64 	%rd5, %rd3;
	cvta.to.global.u64 	%rd6, %rd1;
	mul.wide.s32 	%rd7, %r1, 4;
	add.s64 	%rd8, %rd4, %rd7;
	ld.global.u32 	%r6, [%rd8];
	add.s64 	%rd9, %rd5, %rd7;
	ld.global.u32 	%r7, [%rd9];
	add.s32 	%r8, %r7, %r6;
	add.s64 	%rd10, %rd6, %rd7;
	st.global.u32 	[%rd10], %r8;
$L__BB0_2:
	ret;

}
	// .globl	_Z11addKernel_1PiPKiS1_i
.visible .entry _Z11addKernel_1PiPKiS1_i(
	.param .u64 .ptr .align 1 _Z11addKernel_1PiPKiS1_i_param_0,
	.param .u64 .ptr .align 1 _Z11addKernel_1PiPKiS1_i_param_1,
	.param .u64 .ptr .align 1 _Z11addKernel_1PiPKiS1_i_param_2,
	.param .u32 _Z11addKernel_1PiPKiS1_i_param_3
)
{
	.reg .pred 	%p<2>;
	.reg .b32 	%r<9>;
	.reg .b64 	%rd<11>;

	ld.param.u64 	%rd1, [_Z11addKernel_1PiPKiS1_i_param_0];
	ld.param.u64 	%rd2, [_Z11addKernel_1PiPKiS1_i_param_1];
	ld.param.u64 	%rd3, [_Z11addKernel_1PiPKiS1_i_param_2];
	ld.param.u32 	%r2, [_Z11addKernel_1PiPKiS1_i_param_3];
	mov.u32 	%r3, %ctaid.x;
	mov.u32 	%r4, %ntid.x;
	mov.u32 	%r5, %tid.x;
	mad.lo.s32 	%r1, %r3, %r4, %r5;
	setp.ge.s32 	%p1, %r1, %r2;
	@%p1 bra 	$L__BB1_2;
	cvta.to.global.u64 	%rd4, %rd2;
	cvta.to.global.u64 	%rd5, %rd3;
	cvta.to.global.u64 	%rd6, %rd1;
	mul.wide.s32 	%rd7, %r1, 4;
	add.s64 	%rd8, %rd4, %rd7;
	ld.global.u32 	%r6, [%rd8];
	add.s64 	%rd9, %rd5, %rd7;
	ld.global.u32 	%r7, [%rd9];
	add.s32 	%r8, %r7, %r6;
	add.s64 	%rd10, %rd6, %rd7;
	st.global.u32 	[%rd10], %r8;
$L__BB1_2:
	ret;

}
	// .globl	_Z11addKernel_2PiPKiS1_i
.visible .entry _Z11addKernel_2PiPKiS1_i(
	.param .u64 .ptr .align 1 _Z11addKernel_2PiPKiS1_i_param_0,
	.param .u64 .ptr .align 1 _Z11addKernel_2PiPKiS1_i_param_1,
	.param .u64 .ptr .align 1 _Z11addKernel_2PiPKiS1_i_param_2,
	.param .u32 _Z11addKernel_2PiPKiS1_i_param_3
)
{
	.reg .pred 	%p<2>;
	.reg .b32 	%r<9>;
	.reg .b64 	%rd<11>;

	ld.param.u64 	%rd1, [_Z11addKernel_2PiPKiS1_i_param_0];
	ld.param.u64 	%rd2, [_Z11addKernel_2PiPKiS1_i_param_1];
	ld.param.u64 	%rd3, [_Z11addKernel_2PiPKiS1_i_param_2];
	ld.param.u32 	%r2, [_Z11addKernel_2PiPKiS1_i_param_3];
	mov.u32 	%r3, %ctaid.x;
	mov.u32 	%r4, %ntid.x;
	mov.u32 	%r5, %tid.x;
	mad.lo.s32 	%r1, %r3, %r4, %r5;
	setp.ge.s32 	%p1, %r1, %r2;
	@%p1 bra 	$L__BB2_2;
	cvta.to.global.u64 	%rd4, %rd2;
	cvta.to.global.u64 	%rd5, %rd3;
	cvta.to.global.u64 	%rd6, %rd1;
	mul.wide.s32 	%rd7, %r1, 4;
	add.s64 	%rd8, %rd4, %rd7;
	ld.global.u32 	%r6, [%rd8];
	add.s64 	%rd9, %rd5, %rd7;
	ld.global.u32 	%r7, [%rd9];
	add.s32 	%r8, %r7, %r6;
	add.s64 	%rd10, %rd6, %rd7;
	st.global.u32 	[%rd10], %r8;
$L__BB2_2:
	ret;

}
	// .globl	_Z11addKernel_3PiPKiS1_i
.visible .entry _Z11addKernel_3PiPKiS1_i(
	.param .u64 .ptr .align 1 _Z11addKernel_3PiPKiS1_i_param_0,
	.param .u64 .ptr .align 1 _Z11addKernel_3PiPKiS1_i_param_1,
	.param .u64 .ptr .align 1 _Z11addKernel_3PiPKiS1_i_param_2,
	.param .u32 _Z11addKernel_3PiPKiS1_i_param_3
)
{
	.reg .pred 	%p<2>;
	.reg .b32 	%r<9>;
	.reg .b64 	%rd<11>;

	ld.param.u64 	%rd1, [_Z11addKernel_3PiPKiS1_i_param_0];
	ld.param.u64 	%rd2, [_Z11addKernel_3PiPKiS1_i_param_1];
	ld.param.u64 	%rd3, [_Z11addKernel_3PiPKiS1_i_param_2];
	ld.param.u32 	%r2, [_Z11addKernel_3PiPKiS1_i_param_3];
	mov.u32 	%r3, %ctaid.x;
	mov.u32 	%r4, %ntid.x;
	mov.u32 	%r5, %tid.x;
	mad.lo.s32 	%r1, %r3, %r4, %r5;
	setp.ge.s32 	%p1, %r1, %r2;
	@%p1 bra 	$L__BB3_2;
	cvta.to.global.u64 	%rd4, %rd2;
	cvta.to.global.u64 	%rd5, %rd3;
	cvta.to.global.u64 	%rd6, %rd1;
	mul.wide.s32 	%rd7, %r1, 4;
	add.s64 	%rd8, %rd4, %rd7;
	ld.global.u32 	%r6, [%rd8];
	add.s64 	%rd9, %rd5, %rd7;
	ld.global.u32 	%r7, [%rd9];
	add.s32 	%r8, %r7, %r6;
	add.s64 	%rd10, %rd6, %rd7;
	st.global.u32 	[%rd10], %r8;
$L__BB3_2:
	ret;

}
	// .globl	_Z11addKernel_4PiPKiS1_i
.visible .entry _Z11addKernel_4PiPKiS1_i(
	.param .u64 .ptr .align 1 _Z11addKernel_4PiPKiS1_i_param_0,
	.param .u64 .ptr .align 1 _Z11addKernel_4PiPKiS1_i_param_1,
	.param .u64 .ptr .align 1 _Z11addKernel_4PiPKiS1_i_param_2,
	.param .u32 _Z11addKernel_4PiPKiS1_i_param_3
)
{
	.reg .pred 	%p<2>;
	.reg .b32 	%r<9>;
	.reg .b64 	%rd<11>;

	ld.param.u64 	%rd1, [_Z11addKernel_4PiPKiS1_i_param_0];
	ld.param.u64 	%rd2, [_Z11addKernel_4PiPKiS1_i_param_1];
	ld.param.u64 	%rd3, [_Z11addKernel_4PiPKiS1_i_param_2];
	ld.param.u32 	%r2, [_Z11addKernel_4PiPKiS1_i_param_3];
	mov.u32 	%r3, %ctaid.x;
	mov.u32 	%r4, %ntid.x;
	mov.u32 	%r5, %tid.x;
	mad.lo.s32 	%r1, %r3, %r4, %r5;
	setp.ge.s32 	%p1, %r1, %r2;
	@%p1 bra 	$L__BB4_2;
	cvta.to.global.u64 	%rd4, %rd2;
	cvta.to.global.u64 	%rd5, %rd3;
	cvta.to.global.u64 	%rd6, %rd1;
	mul.wide.s32 	%rd7, %r1, 4;
	add.s64 	%rd8, %rd4, %rd7;
	ld.global.u32 	%r6, [%rd8];
	add.s64 	%rd9, %rd5, %rd7;
	ld.global.u32 	%r7, [%rd9];
	add.s32 	%r8, %r7, %r6;
	add.s64 	%rd10, %rd6, %rd7;
	st.global.u32 	[%rd10], %r8;
$L__BB4_2:
	ret;

}
	// .globl	_Z11addKernel_5PiPKiS1_i
.visible .entry _Z11addKernel_5PiPKiS1_i(
	.param .u64 .ptr .align 1 _Z11addKernel_5PiPKiS1_i_param_0,
	.param .u64 .ptr .align 1 _Z11addKernel_5PiPKiS1_i_param_1,
	.param .u64 .ptr .align 1 _Z11addKernel_5PiPKiS1_i_param_2,
	.param .u32 _Z11addKernel_5PiPKiS1_i_param_3
)
{
	.reg .pred 	%p<2>;
	.reg .b32 	%r<9>;
	.reg .b64 	%rd<11>;

	ld.param.u64 	%rd1, [_Z11addKernel_5PiPKiS1_i_param_0];
	ld.param.u64 	%rd2, [_Z11addKernel_5PiPKiS1_i_param_1];
	ld.param.u64 	%rd3, [_Z11addKernel_5PiPKiS1_i_param_2];
	ld.param.u32 	%r2, [_Z11addKernel_5PiPKiS1_i_param_3];
	mov.u32 	%r3, %ctaid.x;
	mov.u32 	%r4, %ntid.x;
	mov.u32 	%r5, %tid.x;
	mad.lo.s32 	%r1, %r3, %r4, %r5;
	setp.ge.s32 	%p1, %r1, %r2;
	@%p1 bra 	$L__BB5_2;
	cvta.to.global.u64 	%rd4, %rd2;
	cvta.to.global.u64 	%rd5, %rd3;
	cvta.to.global.u64 	%rd6, %rd1;
	mul.wide.s32 	%rd7, %r1, 4;
	add.s64 	%rd8, %rd4, %rd7;
	ld.global.u32 	%r6, [%rd8];
	add.s64 	%rd9, %rd5, %rd7;
	ld.global.u32 	%r7, [%rd9];
	add.s32 	%r8, %r7, %r6;
	add.s64 	%rd10, %rd6, %rd7;
	st.global.u32 	[%rd10], %r8;
$L__BB5_2:
	ret;

}
	// .globl	_Z11addKernel_6PiPKiS1_i
.visible .entry _Z11addKernel_6PiPKiS1_i(
	.param .u64 .ptr .align 1 _Z11addKernel_6PiPKiS1_i_param_0,
	.param .u64 .ptr .align 1 _Z11addKernel_6PiPKiS1_i_param_1,
	.param .u64 .ptr .align 1 _Z11addKernel_6PiPKiS1_i_param_2,
	.param .u32 _Z11addKernel_6PiPKiS1_i_param_3
)
{
	.reg .pred 	%p<2>;
	.reg .b32 	%r<9>;
	.reg .b64 	%rd<11>;

	ld.param.u64 	%rd1, [_Z11addKernel_6PiPKiS1_i_param_0];
	ld.param.u64 	%rd2, [_Z11addKernel_6PiPKiS1_i_param_1];
	ld.param.u64 	%rd3, [_Z11addKernel_6PiPKiS1_i_param_2];
	ld.param.u32 	%r2, [_Z11addKernel_6PiPKiS1_i_param_3];
	mov.u32 	%r3, %ctaid.x;
	mov.u32 	%r4, %ntid.x;
	mov.u32 	%r5, %tid.x;
	mad.lo.s32 	%r1, %r3, %r4, %r5;
	setp.ge.s32 	%p1, %r1, %r2;
	@%p1 bra 	$L__BB6_2;
	cvta.to.global.u64 	%rd4, %rd2;
	cvta.to.global.u64 	%rd5, %rd3;
	cvta.to.global.u64 	%rd6, %rd1;
	mul.wide.s32 	%rd7, %r1, 4;
	add.s64 	%rd8, %rd4, %rd7;
	ld.global.u32 	%r6, [%rd8];
	add.s64 	%rd9, %rd5, %rd7;
	ld.global.u32 	%r7, [%rd9];
	add.s32 	%r8, %r7, %r6;
	add.s64 	%rd10, %rd6, %rd7;
	st.global.u32 	[%rd10], %r8;
$L__BB6_2:
	ret;

}
	// .globl	_Z11addKernel_7PiPKiS1_i
.visible .entry _Z11addKernel_7PiPKiS1_i(
	.param .u64 .ptr .align 1 _Z11addKernel_7PiPKiS1_i_param_0,
	.param .u64 .ptr .align 1 _Z11addKernel_7PiPKiS1_i_param_1,
	.param .u64 .ptr .align 1 _Z11addKernel_7PiPKiS1_i_param_2,
	.param .u32 _Z11addKernel_7PiPKiS1_i_param_3
)
{
	.reg .pred 	%p<2>;
	.reg .b32 	%r<9>;
	.reg .b64 	%rd<11>;

	ld.param.u64 	%rd1, [_Z11addKernel_7PiPKiS1_i_param_0];
	ld.param.u64 	%rd2, [_Z11addKernel_7PiPKiS1_i_param_1];
	ld.param.u64 	%rd3, [_Z11addKernel_7PiPKiS1_i_param_2];
	ld.param.u32 	%r2, [_Z11addKernel_7PiPKiS1_i_param_3];
	mov.u32 	%r3, %ctaid.x;
	mov.u32 	%r4, %ntid.x;
	mov.u32 	%r5, %tid.x;
	mad.lo.s32 	%r1, %r3, %r4, %r5;
	setp.ge.s32 	%p1, %r1, %r2;
	@%p1 bra 	$L__BB7_2;
	cvta.to.global.u64 	%rd4, %rd2;
	cvta.to.global.u64 	%rd5, %rd3;
	cvta.to.global.u64 	%rd6, %rd1;
	mul.wide.s32 	%rd7, %r1, 4;
	add.s64 	%rd8, %rd4, %rd7;
	ld.global.u32 	%r6, [%rd8];
	add.s64 	%rd9, %rd5, %rd7;
	ld.global.u32 	%r7, [%rd9];
	add.s32 	%r8, %r7, %r6;
	add.s64 	%rd10, %rd6, %rd7;
	st.global.u32 	[%rd10], %r8;
$L__BB7_2:
	ret;

}
	// .globl	_Z11addKernel_8PiPKiS1_i
.visible .entry _Z11addKernel_8PiPKiS1_i(
	.param .u64 .ptr .align 1 _Z11addKernel_8PiPKiS1_i_param_0,
	.param .u64 .ptr .align 1 _Z11addKernel_8PiPKiS1_i_param_1,
	.param .u64 .ptr .align 1 _Z11addKernel_8PiPKiS1_i_param_2,
	.param .u32 _Z11addKernel_8PiPKiS1_i_param_3
)
{
	.reg .pred 	%p<2>;
	.reg .b32 	%r<9>;
	.reg .b64 	%rd<11>;

	ld.param.u64 	%rd1, [_Z11addKernel_8PiPKiS1_i_param_0];
	ld.param.u64 	%rd2, [_Z11addKernel_8PiPKiS1_i_param_1];
	ld.param.u64 	%rd3, [_Z11addKernel_8PiPKiS1_i_param_2];
	ld.param.u32 	%r2, [_Z11addKernel_8PiPKiS1_i_param_3];
	mov.u32 	%r3, %ctaid.x;
	mov.u32 	%r4, %ntid.x;
	mov.u32 	%r5, %tid.x;
	mad.lo.s32 	%r1, %r3, %r4, %r5;
	setp.ge.s32 	%p1, %r1, %r2;
	@%p1 bra 	$L__BB8_2;
	cvta.to.global.u64 	%rd4, %rd2;
	cvta.to.global.u64 	%rd5, %rd3;
	cvta.to.global.u64 	%rd6, %rd1;
	mul.wide.s32 	%rd7, %r1, 4;
	add.s64 	%rd8, %rd4, %rd7;
	ld.global.u32 	%r6, [%rd8];
	add.s64 	%rd9, %rd5, %rd7;
	ld.global.u32 	%r7, [%rd9];
	add.s32 	%r8, %r7, %r6;
	add.s64 	%rd10, %rd6, %rd7;
	st.global.u32 	[%rd10], %r8;
$L__BB8_2:
	ret;

}
	// .globl	_Z11addKernel_9PiPKiS1_i
.visible .entry _Z11addKernel_9PiPKiS1_i(
	.param .u64 .ptr .align 1 _Z11addKernel_9PiPKiS1_i_param_0,
	.param .u64 .ptr .align 1 _Z11addKernel_9PiPKiS1_i_param_1,
	.param .u64 .ptr .align 1 _Z11addKernel_9PiPKiS1_i_param_2,
	.param .u32 _Z11addKernel_9PiPKiS1_i_param_3
)
{
	.reg .pred 	%p<2>;
	.reg .b32 	%r<9>;
	.reg .b64 	%rd<11>;

	ld.param.u64 	%rd1, [_Z11addKernel_9PiPKiS1_i_param_0];
	ld.param.u64 	%rd2, [_Z11addKernel_9PiPKiS1_i_param_1];
	ld.param.u64 	%rd3, [_Z11addKernel_9PiPKiS1_i_param_2];
	ld.param.u32 	%r2, [_Z11addKernel_9PiPKiS1_i_param_3];
	mov.u32 	%r3, %ctaid.x;
	mov.u32 	%r4, %ntid.x;
	mov.u32 	%r5, %tid.x;
	mad.lo.s32 	%r1, %r3, %r4, %r5;
	setp.ge.s32 	%p1, %r1, %r2;
	@%p1 bra 	$L__BB9_2;
	cvta.to.global.u64 	%rd4, %rd2;
	cvta.to.global.u64 	%rd5, %rd3;
	cvta.to.global.u64 	%rd6, %rd1;
	mul.wide.s32 	%rd7, %r1, 4;
	add.s64 	%rd8, %rd4, %rd7;
	ld.global.u32 	%r6, [%rd8];
	add.s64 	%rd9, %rd5, %rd7;
	ld.global.u32 	%r7, [%rd9];
	add.s32 	%r8, %r7, %r6;
	add.s64 	%rd10, %rd6, %rd7;
	st.global.u32 	[%rd10], %r8;
$L__BB9_2:
	ret;

}


// ===== COMPILED SASS (sm_100) =====

	.target	sm_100

	.elftype	@"ET_EXEC"


//--------------------- .note.nv.tkinfo           --------------------------
	.section	.note.nv.tkinfo,"",@"SHT_NOTE"
	.sectionflags	@"SHF_NOTE_NV_TKINFO"
	.tkinfo
        /*0018*/ 	.word	0x00000002
        /*0030*/ 	.string	""
        /*0030*/ 	.string	"ptxas"
        /*0030*/ 	.string	"Cuda compilation tools, release 13.0, V13.0.88"
        /*0030*/ 	.string	"Build cuda_13.0.r13.0/compiler.36424714_0"
        /*0030*/ 	.string	"-arch sm_100 -m 64 "



//--------------------- .note.nv.cuinfo           --------------------------
	.section	.note.nv.cuinfo,"",@"SHT_NOTE"
	.sectionflags	@"SHF_NOTE_NV_CUINFO"
        /*0018*/ 	.short	0x0002
        /*001a*/ 	.short	0x0064
        /*001c*/ 	.short	0x0082
	.zero		2


//--------------------- .nv.info                  --------------------------
	.section	.nv.info,"",@"SHT_CUDA_INFO"
	.align	4


	//----- nvinfo : EIATTR_REGCOUNT
	.align		4
        /*0000*/ 	.byte	0x04, 0x2f
        /*0002*/ 	.short	(.L_1 - .L_0)
	.align		4
.L_0:
        /*0004*/ 	.word	index@(_Z11addKernel_0PiPKiS1_i)
        /*0008*/ 	.word	0x0000000c


	//----- nvinfo : EIATTR_FRAME_SIZE
	.align		4
.L_1:
        /*000c*/ 	.byte	0x04, 0x11
        /*000e*/ 	.short	(.L_3 - .L_2)
	.align		4
.L_2:
        /*0010*/ 	.word	index@(_Z11addKernel_0PiPKiS1_i)
        /*0014*/ 	.word	0x00000000


	//----- nvinfo : EIATTR_REGCOUNT
	.align		4
.L_3:
        /*0018*/ 	.byte	0x04, 0x2f
        /*001a*/ 	.short	(.L_5 - .L_4)
	.align		4
.L_4:
        /*001c*/ 	.word	index@(_Z11addKernel_1PiPKiS1_i)
        /*0020*/ 	.word	0x0000000c


	//----- nvinfo : EIATTR_FRAME_SIZE
	.align		4
.L_5:
        /*0024*/ 	.byte	0x04, 0x11
        /*0026*/ 	.short	(.L_7 - .L_6)
	.align		4
.L_6:
        /*0028*/ 	.word	index@(_Z11addKernel_1PiPKiS1_i)
        /*002c*/ 	.word	0x00000000


	//----- nvinfo : EIATTR_REGCOUNT
	.align		4
.L_7:
        /*0030*/ 	.byte	0x04, 0x2f
        /*0032*/ 	.short	(.L_9 - .L_8)
	.align		4
.L_8:
        /*0034*/ 	.word	index@(_Z11addKernel_2PiPKiS1_i)
        /*0038*/ 	.word	0x0000000c


	//----- nvinfo : EIATTR_FRAME_SIZE
	.align		4
.L_9:
        /*003c*/ 	.byte	0x04, 0x11
        /*003e*/ 	.short	(.L_11 - .L_10)
	.align		4
.L_10:
        /*0040*/ 	.word	index@(_Z11addKernel_2PiPKiS1_i)
        /*0044*/ 	.word	0x00000000


	//----- nvinfo : EIATTR_REGCOUNT
	.align		4
.L_11:
        /*0048*/ 	.byte	0x04, 0x2f
        /*004a*/ 	.short	(.L_13 - .L_12)
	.align		4
.L_12:
        /*004c*/ 	.word	index@(_Z11addKernel_3PiPKiS1_i)
        /*0050*/ 	.word	0x0000000c


	//----- nvinfo : EIATTR_FRAME_SIZE
	.align		4
.L_13:
        /*0054*/ 	.byte	0x04, 0x11
        /*0056*/ 	.short	(.L_15 - .L_14)
	.align		4
.L_14:
        /*0058*/ 	.word	index@(_Z11addKernel_3PiPKiS1_i)
        /*005c*/ 	.word	0x00000000


	//----- nvinfo : EIATTR_REGCOUNT
	.align		4
.L_15:
        /*0060*/ 	.byte	0x04, 0x2f
        /*0062*/ 	.short	(.L_17 - .L_16)
	.align		4
.L_16:
        /*0064*/ 	.word	index@(_Z11addKernel_4PiPKiS1_i)
        /*0068*/ 	.word	0x0000000c


	//----- nvinfo : EIATTR_FRAME_SIZE
	.align		4
.L_17:
        /*006c*/ 	.byte	0x04, 0x11
        /*006e*/ 	.short	(.L_19 - .L_18)
	.align		4
.L_18:
        /*0070*/ 	.word	index@(_Z11addKernel_4PiPKiS1_i)
        /*0074*/ 	.word	0x00000000


	//----- nvinfo : EIATTR_REGCOUNT
	.align		4
.L_19:
        /*0078*/ 	.byte	0x04, 0x2f
        /*007a*/ 	.short	(.L_21 - .L_20)
	.align		4
.L_20:
        /*007c*/ 	.word	index@(_Z11addKernel_5PiPKiS1_i)
        /*0080*/ 	.word	0x0000000c


	//----- nvinfo : EIATTR_FRAME_SIZE
	.align		4
.L_21:
        /*0084*/ 	.byte	0x04, 0x11
        /*0086*/ 	.short	(.L_23 - .L_22)
	.align		4
.L_22:
        /*0088*/ 	.word	index@(_Z11addKernel_5PiPKiS1_i)
        /*008c*/ 	.word	0x00000000


	//----- nvinfo : EIATTR_REGCOUNT
	.align		4
.L_23:
        /*0090*/ 	.byte	0x04, 0x2f
        /*0092*/ 	.short	(.L_25 - .L_24)
	.align		4
.L_24:
        /*0094*/ 	.word	index@(_Z11addKernel_6PiPKiS1_i)
        /*0098*/ 	.word	0x0000000c


	//----- nvinfo : EIATTR_FRAME_SIZE
	.align		4
.L_25:
        /*009c*/ 	.byte	0x04, 0x11
        /*009e*/ 	.short	(.L_27 - .L_26)
	.align		4
.L_26:
        /*00a0*/ 	.word	index@(_Z11addKernel_6PiPKiS1_i)
        /*00a4*/ 	.word	0x00000000


	//----- nvinfo : EIATTR_REGCOUNT
	.align		4
.L_27:
        /*00a8*/ 	.byte	0x04, 0x2f
        /*00aa*/ 	.short	(.L_29 - .L_28)
	.align		4
.L_28:
        /*00ac*/ 	.word	index@(_Z11addKernel_7PiPKiS1_i)
        /*00b0*/ 	.word	0x0000000c


	//----- nvinfo : EIATTR_FRAME_SIZE
	.align		4
.L_29:
        /*00b4*/ 	.byte	0x04, 0x11
        /*00b6*/ 	.short	(.L_31 - .L_30)
	.align		4
.L_30:
        /*00b8*/ 	.word	index@(_Z11addKernel_7PiPKiS1_i)
        /*00bc*/ 	.word	0x00000000


	//----- nvinfo : EIATTR_REGCOUNT
	.align		4
.L_31:
        /*00c0*/ 	.byte	0x04, 0x2f
        /*00c2*/ 	.short	(.L_33 - .L_32)
	.align		4
.L_32:
        /*00c4*/ 	.word	index@(_Z11addKernel_8PiPKiS1_i)
        /*00c8*/ 	.word	0x0000000c


	//----- nvinfo : EIATTR_FRAME_SIZE
	.align		4
.L_33:
        /*00cc*/ 	.byte	0x04, 0x11
        /*00ce*/ 	.short	(.L_35 - .L_34)
	.align		4
.L_34:
        /*00d0*/ 	.word	index@(_Z11addKernel_8PiPKiS1_i)
        /*00d4*/ 	.word	0x00000000


	//----- nvinfo : EIATTR_REGCOUNT
	.align		4
.L_35:
        /*00d8*/ 	.byte	0x04, 0x2f
        /*00da*/ 	.short	(.L_37 - .L_36)
	.align		4
.L_36:
        /*00dc*/ 	.word	index@(_Z11addKernel_9PiPKiS1_i)
        /*00e0*/ 	.word	0x0000000c


	//----- nvinfo : EIATTR_FRAME_SIZE
	.align		4
.L_37:
        /*00e4*/ 	.byte	0x04, 0x11
        /*00e6*/ 	.short	(.L_39 - .L_38)
	.align		4
.L_38:
        /*00e8*/ 	.word	index@(_Z11addKernel_9PiPKiS1_i)
        /*00ec*/ 	.word	0x00000000


	//----- nvinfo : EIATTR_MIN_STACK_SIZE
	.align		4
.L_39:
        /*00f0*/ 	.byte	0x04, 0x12
        /*00f2*/ 	.short	(.L_41 - .L_40)
	.align		4
.L_40:
        /*00f4*/ 	.word	index@(_Z11addKernel_9PiPKiS1_i)
        /*00f8*/ 	.word	0x00000000


	//----- nvinfo : EIATTR_MIN_STACK_SIZE
	.align		4
.L_41:
        /*00fc*/ 	.byte	0x04, 0x12
        /*00fe*/ 	.short	(.L_43 - .L_42)
	.align		4
.L_42:
        /*0100*/ 	.word	index@(_Z11addKernel_8PiPKiS1_i)
        /*0104*/ 	.word	0x00000000


	//----- nvinfo : EIATTR_MIN_STACK_SIZE
	.align		4
.L_43:
        /*0108*/ 	.byte	0x04, 0x12
        /*010a*/ 	.short	(.L_45 - .L_44)
	.align		4
.L_44:
        /*010c*/ 	.word	index@(_Z11addKernel_7PiPKiS1_i)
        /*0110*/ 	.word	0x00000000


	//----- nvinfo : EIATTR_MIN_STACK_SIZE
	.align		4
.L_45:
        /*0114*/ 	.byte	0x04, 0x12
        /*0116*/ 	.short	(.L_47 - .L_46)
	.align		4
.L_46:
        /*0118*/ 	.word	index@(_Z11addKernel_6PiPKiS1_i)
        /*011c*/ 	.word	0x00000000


	//----- nvinfo : EIATTR_MIN_STACK_SIZE
	.align		4
.L_47:
        /*0120*/ 	.byte	0x04, 0x12
        /*0122*/ 	.short	(.L_49 - .L_48)
	.align		4
.L_48:
        /*0124*/ 	.word	index@(_Z11addKernel_5PiPKiS1_i)
        /*0128*/ 	.word	0x00000000


	//----- nvinfo : EIATTR_MIN_STACK_SIZE
	.align		4
.L_49:
        /*012c*/ 	.byte	0x04, 0x12
        /*012e*/ 	.short	(.L_51 - .L_50)
	.align		4
.L_50:
        /*0130*/ 	.word	index@(_Z11addKernel_4PiPKiS1_i)
        /*0134*/ 	.word	0x00000000


	//----- nvinfo : EIATTR_MIN_STACK_SIZE
	.align		4
.L_51:
        /*0138*/ 	.byte	0x04, 0x12
        /*013a*/ 	.short	(.L_53 - .L_52)
	.align		4
.L_52:
        /*013c*/ 	.word	index@(_Z11addKernel_3PiPKiS1_i)
        /*0140*/ 	.word	0x00000000


	//----- nvinfo : EIATTR_MIN_STACK_SIZE
	.align		4
.L_53:
        /*0144*/ 	.byte	0x04, 0x12
        /*0146*/ 	.short	(.L_55 - .L_54)
	.align		4
.L_54:
        /*0148*/ 	.word	index@(_Z11addKernel_2PiPKiS1_i)
        /*014c*/ 	.word	0x00000000


	//----- nvinfo : EIATTR_MIN_STACK_SIZE
	.align		4
.L_55:
        /*0150*/ 	.byte	0x04, 0x12
        /*0152*/ 	.short	(.L_57 - .L_56)
	.align		4
.L_56:
        /*0154*/ 	.word	index@(_Z11addKernel_1PiPKiS1_i)
        /*0158*/ 	.word	0x00000000


	//----- nvinfo : EIATTR_MIN_STACK_SIZE
	.align		4
.L_57:
        /*015c*/ 	.byte	0x04, 0x12
        /*015e*/ 	.short	(.L_59 - .L_58)
	.align		4
.L_58:
        /*0160*/ 	.word	index@(_Z11addKernel_0PiPKiS1_i)
        /*0164*/ 	.word	0x00000000
.L_59:


//--------------------- .nv.compat                --------------------------
	.section	.nv.compat,"",@"SHT_CUDA_COMPAT_INFO"
	.align	4
        /*0000*/ 	.byte	0x02, 0x09, 0x00, 0x00, 0x02, 0x02, 0x01, 0x00, 0x02, 0x05, 0x05, 0x00, 0x03, 0x07, 0x01, 0x01
        /*0010*/ 	.byte	0x02, 0x03, 0x00, 0x00, 0x02, 0x06, 0x01, 0x00, 0x04, 0x0b, 0x08, 0x00, 0x09, 0x00, 0x00, 0x00
        /*0020*/ 	.byte	0x00, 0x00, 0x00, 0x00


//--------------------- .nv.info._Z11addKernel_9PiPKiS1_i --------------------------
	.section	.nv.info._Z11addKernel_9PiPKiS1_i,"",@"SHT_CUDA_INFO"
	.sectionflags	@""
	.align	4


	//----- nvinfo : EIATTR_CUDA_API_VERSION
	.align		4
        /*0000*/ 	.byte	0x04, 0x37
        /*0002*/ 	.short	(.L_61 - .L_60)
.L_60:
        /*0004*/ 	.word	0x00000082


	//----- nvinfo : EIATTR_KPARAM_INFO
	.align		4
.L_61:
        /*0008*/ 	.byte	0x04, 0x17
        /*000a*/ 	.short	(.L_63 - .L_62)
.L_62:
        /*000c*/ 	.word	0x00000000
        /*0010*/ 	.short	0x0003
        /*0012*/ 	.short	0x0018
        /*0014*/ 	.byte	0x00, 0xf0, 0x11, 0x00


	//----- nvinfo : EIATTR_KPARAM_INFO
	.align		4
.L_63:
        /*0018*/ 	.byte	0x04, 0x17
        /*001a*/ 	.short	(.L_65 - .L_64)
.L_64:
        /*001c*/ 	.word	0x00000000
        /*0020*/ 	.short	0x0002
        /*0022*/ 	.short	0x0010
        /*0024*/ 	.byte	0x00, 0xf5, 0x21, 0x00


	//----- nvinfo : EIATTR_KPARAM_INFO
	.align		4
.L_65:
        /*0028*/ 	.byte	0x04, 0x17
        /*002a*/ 	.short	(.L_67 - .L_66)
.L_66:
        /*002c*/ 	.word	0x00000000
        /*0030*/ 	.short	0x0001
        /*0032*/ 	.short	0x0008
        /*0034*/ 	.byte	0x00, 0xf5, 0x21, 0x00


	//----- nvinfo : EIATTR_KPARAM_INFO
	.align		4
.L_67:
        /*0038*/ 	.byte	0x04, 0x17
        /*003a*/ 	.short	(.L_69 - .L_68)
.L_68:
        /*003c*/ 	.word	0x00000000
        /*0040*/ 	.short	0x0000
        /*0042*/ 	.short	0x0000
        /*0044*/ 	.byte	0x00, 0xf5, 0x21, 0x00


	//----- nvinfo : EIATTR_SPARSE_MMA_MASK
	.align		4
.L_69:
        /*0048*/ 	.byte	0x03, 0x50
        /*004a*/ 	.short	0x0000


	//----- nvinfo : EIATTR_MAXREG_COUNT
	.align		4
        /*004c*/ 	.byte	0x03, 0x1b
        /*004e*/ 	.short	0x00ff


	//----- nvinfo : EIATTR_MERCURY_ISA_VERSION
	.align		4
        /*0050*/ 	.byte	0x03, 0x5f
        /*0052*/ 	.short	0x0101


	//----- nvinfo : EIATTR_VRC_CTA_INIT_COUNT
	.align		4
        /*0054*/ 	.byte	0x02, 0x4a
	.zero		1
	.zero		1


	//----- nvinfo : EIATTR_EXIT_INSTR_OFFSETS
	.align		4
        /*0058*/ 	.byte	0x04, 0x1c
        /*005a*/ 	.short	(.L_71 - .L_70)


	//   ....[0]....
.L_70:
        /*005c*/ 	.word	0x00000070


	//   ....[1]....
        /*0060*/ 	.word	0x00000130


	//----- nvinfo : EIATTR_CBANK_PARAM_SIZE
	.align		4
.L_71:
        /*0064*/ 	.byte	0x03, 0x19
        /*0066*/ 	.short	0x001c


	//----- nvinfo : EIATTR_PARAM_CBANK
	.align		4
        /*0068*/ 	.byte	0x04, 0x0a
        /*006a*/ 	.short	(.L_73 - .L_72)
	.align		4
.L_72:
        /*006c*/ 	.word	index@(.nv.constant0._Z11addKernel_9PiPKiS1_i)
        /*0070*/ 	.short	0x0380
        /*0072*/ 	.short	0x001c


	//----- nvinfo : EIATTR_SW_WAR
	.align		4
.L_73:
        /*0074*/ 	.byte	0x04, 0x36
        /*0076*/ 	.short	(.L_75 - .L_74)
.L_74:
        /*0078*/ 	.word	0x00000008
.L_75:


//--------------------- .nv.info._Z11addKernel_8PiPKiS1_i --------------------------
	.section	.nv.info._Z11addKernel_8PiPKiS1_i,"",@"SHT_CUDA_INFO"
	.sectionflags	@""
	.align	4


	//----- nvinfo : EIATTR_CUDA_API_VERSION
	.align		4
        /*0000*/ 	.byte	0x04, 0x37
        /*0002*/ 	.short	(.L_77 - .L_76)
.L_76:
        /*0004*/ 	.word	0x00000082


	//----- nvinfo : EIATTR_KPARAM_INFO
	.align		4
.L_77:
        /*0008*/ 	.byte	0x04, 0x17
        /*000a*/ 	.short	(.L_79 - .L_78)
.L_78:
        /*000c*/ 	.word	0x00000000
        /*0010*/ 	.short	0x0003
        /*0012*/ 	.short	0x0018
        /*0014*/ 	.byte	0x00, 0xf0, 0x11, 0x00


	//----- nvinfo : EIATTR_KPARAM_INFO
	.align		4
.L_79:
        /*0018*/ 	.byte	0x04, 0x17
        /*001a*/ 	.short	(.L_81 - .L_80)
.L_80:
        /*001c*/ 	.word	0x00000000
        /*0020*/ 	.short	0x0002
        /*0022*/ 	.short	0x0010
        /*0024*/ 	.byte	0x00, 0xf5, 0x21, 0x00


	//----- nvinfo : EIATTR_KPARAM_INFO
	.align		4
.L_81:
        /*0028*/ 	.byte	0x04, 0x17
        /*002a*/ 	.short	(.L_83 - .L_82)
.L_82:
        /*002c*/ 	.word	0x00000000
        /*0030*/ 	.short	0x0001
        /*0032*/ 	.short	0x0008
        /*0034*/ 	.byte	0x00, 0xf5, 0x21, 0x00


	//----- nvinfo : EIATTR_KPARAM_INFO
	.align		4
.L_83:
        /*0038*/ 	.byte	0x04, 0x17
        /*003a*/ 	.short	(.L_85 - .L_84)
.L_84:
        /*003c*/ 	.word	0x00000000
        /*0040*/ 	.short	0x0000
        /*0042*/ 	.short	0x0000
        /*0044*/ 	.byte	0x00, 0xf5, 0x21, 0x00


	//----- nvinfo : EIATTR_SPARSE_MMA_MASK
	.align		4
.L_85:
        /*0048*/ 	.byte	0x03, 0x50
        /*004a*/ 	.short	0x0000


	//----- nvinfo : EIATTR_MAXREG_COUNT
	.align		4
        /*004c*/ 	.byte	0x03, 0x1b
        /*004e*/ 	.short	0x00ff


	//----- nvinfo : EIATTR_MERCURY_ISA_VERSION
	.align		4
        /*0050*/ 	.byte	0x03, 0x5f
        /*0052*/ 	.short	0x0101


	//----- nvinfo : EIATTR_VRC_CTA_INIT_COUNT
	.align		4
        /*0054*/ 	.byte	0x02, 0x4a
	.zero		1
	.zero		1


	//----- nvinfo : EIATTR_EXIT_INSTR_OFFSETS
	.align		4
        /*0058*/ 	.byte	0x04, 0x1c
        /*005a*/ 	.short	(.L_87 - .L_86)


	//   ....[0]....
.L_86:
        /*005c*/ 	.word	0x00000070


	//   ....[1]....
        /*0060*/ 	.word	0x00000130


	//----- nvinfo : EIATTR_CBANK_PARAM_SIZE
	.align		4
.L_87:
        /*0064*/ 	.byte	0x03, 0x19
        /*0066*/ 	.short	0x001c


	//----- nvinfo : EIATTR_PARAM_CBANK
	.align		4
        /*0068*/ 	.byte	0x04, 0x0a
        /*006a*/ 	.short	(.L_89 - .L_88)
	.align		4
.L_88:
        /*006c*/ 	.word	index@(.nv.constant0._Z11addKernel_8PiPKiS1_i)
        /*0070*/ 	.short	0x0380
        /*0072*/ 	.short	0x001c


	//----- nvinfo : EIATTR_SW_WAR
	.align		4
.L_89:
        /*0074*/ 	.byte	0x04, 0x36
        /*0076*/ 	.short	(.L_91 - .L_90)
.L_90:
        /*0078*/ 	.word	0x00000008
.L_91:


//--------------------- .nv.info._Z11addKernel_7PiPKiS1_i --------------------------
	.section	.nv.info._Z11addKernel_7PiPKiS1_i,"",@"SHT_CUDA_INFO"
	.sectionflags	@""
	.align	4


	//----- nvinfo : EIATTR_CUDA_API_VERSION
	.align		4
        /*0000*/ 	.byte	0x04, 0x37
        /*0002*/ 	.short	(.L_93 - .L_92)
.L_92:
        /*0004*/ 	.word	0x00000082


	//----- nvinfo : EIATTR_KPARAM_INFO
	.align		4
.L_93:
        /*0008*/ 	.byte	0x04, 0x17
        /*000a*/ 	.short	(.L_95 - .L_94)
.L_94:
        /*000c*/ 	.word	0x00000000
        /*0010*/ 	.short	0x0003
        /*0012*/ 	.short	0x0018
        /*0014*/ 	.byte	0x00, 0xf0, 0x11, 0x00


	//----- nvinfo : EIATTR_KPARAM_INFO
	.align		4
.L_95:
        /*0018*/ 	.byte	0x04, 0x17
        /*001a*/ 	.short	(.L_97 - .L_96)
.L_96:
        /*001c*/ 	.word	0x00000000
        /*0020*/ 	.short	0x0002
        /*0022*/ 	.short	0x0010
        /*0024*/ 	.byte	0x00, 0xf5, 0x21, 0x00


	//----- nvinfo : EIATTR_KPARAM_INFO
	.align		4
.L_97:
        /*0028*/ 	.byte	0x04, 0x17
        /*002a*/ 	.short	(.L_99 - .L_98)
.L_98:
        /*002c*/ 	.word	0x00000000
        /*0030*/ 	.short	0x0001
        /*0032*/ 	.short	0x0008
        /*0034*/ 	.byte	0x00, 0xf5, 0x21, 0x00


	//----- nvinfo : EIATTR_KPARAM_INFO
	.align		4
.L_99:
        /*0038*/ 	.byte	0x04, 0x17
        /*003a*/ 	.short	(.L_101 - .L_100)
.L_100:
        /*003c*/ 	.word	0x00000000
        /*0040*/ 	.short	0x0000
        /*0042*/ 	.short	0x0000
        /*0044*/ 	.byte	0x00, 0xf5, 0x21, 0x00


	//----- nvinfo : EIATTR_SPARSE_MMA_MASK
	.align		4
.L_101:
        /*0048*/ 	.byte	0x03, 0x50
        /*004a*/ 	.short	0x0000


	//----- nvinfo : EIATTR_MAXREG_COUNT
	.align		4
        /*004c*/ 	.byte	0x03, 0x1b
        /*004e*/ 	.short	0x00ff


	//----- nvinfo : EIATTR_MERCURY_ISA_VERSION
	.align		4
        /*0050*/ 	.byte	0x03, 0x5f
        /*0052*/ 	.short	0x0101


	//----- nvinfo : EIATTR_VRC_CTA_INIT_COUNT
	.align		4
        /*0054*/ 	.byte	0x02, 0x4a
	.zero		1
	.zero		1


	//----- nvinfo : EIATTR_EXIT_INSTR_OFFSETS
	.align		4
        /*0058*/ 	.byte	0x04, 0x1c
        /*005a*/ 	.short	(.L_103 - .L_102)


	//   ....[0]....
.L_102:
        /*005c*/ 	.word	0x00000070


	//   ....[1]....
        /*0060*/ 	.word	0x00000130


	//----- nvinfo : EIATTR_CBANK_PARAM_SIZE
	.align		4
.L_103:
        /*0064*/ 	.byte	0x03, 0x19
        /*0066*/ 	.short	0x001c


	//----- nvinfo : EIATTR_PARAM_CBANK
	.align		4
        /*0068*/ 	.byte	0x04, 0x0a
        /*006a*/ 	.short	(.L_105 - .L_104)
	.align		4
.L_104:
        /*006c*/ 	.word	index@(.nv.constant0._Z11addKernel_7PiPKiS1_i)
        /*0070*/ 	.short	0x0380
        /*0072*/ 	.short	0x001c


	//----- nvinfo : EIATTR_SW_WAR
	.align		4
.L_105:
        /*0074*/ 	.byte	0x04, 0x36
        /*0076*/ 	.short	(.L_107 - .L_106)
.L_106:
        /*0078*/ 	.word	0x00000008
.L_107:


//--------------------- .nv.info._Z11addKernel_6PiPKiS1_i --------------------------
	.section	.nv.info._Z11addKernel_6PiPKiS1_i,"",@"SHT_CUDA_INFO"
	.sectionflags	@""
	.align	4


	//----- nvinfo : EIATTR_CUDA_API_VERSION
	.align		4
        /*0000*/ 	.byte	0x04, 0x37
        /*0002*/ 	.short	(.L_109 - .L_108)
.L_108:
        /*0004*/ 	.word	0x00000082


	//----- nvinfo : EIATTR_KPARAM_INFO
	.align		4
.L_109:
        /*0008*/ 	.byte	0x04, 0x17
        /*000a*/ 	.short	(.L_111 - .L_110)
.L_110:
        /*000c*/ 	.word	0x00000000
        /*0010*/ 	.short	0x0003
        /*0012*/ 	.short	0x0018
        /*0014*/ 	.byte	0x00, 0xf0, 0x11, 0x00


	//----- nvinfo : EIATTR_KPARAM_INFO
	.align		4
.L_111:
        /*0018*/ 	.byte	0x04, 0x17
        /*001a*/ 	.short	(.L_113 - .L_112)
.L_112:
        /*001c*/ 	.word	0x00000000
        /*0020*/ 	.short	0x0002
        /*0022*/ 	.short	0x0010
        /*0024*/ 	.byte	0x00, 0xf5, 0x21, 0x00


	//----- nvinfo : EIATTR_KPARAM_INFO
	.align		4
.L_113:
        /*0028*/ 	.byte	0x04, 0x17
        /*002a*/ 	.short	(.L_115 - .L_114)
.L_114:
        /*002c*/ 	.word	0x00000000
        /*0030*/ 	.short	0x0001
        /*0032*/ 	.short	0x0008
        /*0034*/ 	.byte	0x00, 0xf5, 0x21, 0x00


	//----- nvinfo : EIATTR_KPARAM_INFO
	.align		4
.L_115:
        /*0038*/ 	.byte	0x04, 0x17
        /*003a*/ 	.short	(.L_117 - .L_116)
.L_116:
        /*003c*/ 	.word	0x00000000
        /*0040*/ 	.short	0x0000
        /*0042*/ 	.short	0x0000
        /*0044*/ 	.byte	0x00, 0xf5, 0x21, 0x00


	//----- nvinfo : EIATTR_SPARSE_MMA_MASK
	.align		4
.L_117:
        /*0048*/ 	.byte	0x03, 0x50
        /*004a*/ 	.short	0x0000


	//----- nvinfo : EIATTR_MAXREG_COUNT
	.align		4
        /*004c*/ 	.byte	0x03, 0x1b
        /*004e*/ 	.short	0x00ff


	//----- nvinfo : EIATTR_MERCURY_ISA_VERSION
	.align		4
        /*0050*/ 	.byte	0x03, 0x5f
        /*0052*/ 	.short	0x0101


	//----- nvinfo : EIATTR_VRC_CTA_INIT_COUNT
	.align		4
        /*0054*/ 	.byte	0x02, 0x4a
	.zero		1
	.zero		1


	//----- nvinfo : EIATTR_EXIT_INSTR_OFFSETS
	.align		4
        /*0058*/ 	.byte	0x04, 0x1c
        /*005a*/ 	.short	(.L_119 - .L_118)


	//   ....[0]....
.L_118:
        /*005c*/ 	.word	0x00000070


	//   ....[1]....
        /*0060*/ 	.word	0x00000130


	//----- nvinfo : EIATTR_CBANK_PARAM_SIZE
	.align		4
.L_119:
        /*0064*/ 	.byte	0x03, 0x19
        /*0066*/ 	.short	0x001c


	//----- nvinfo : EIATTR_PARAM_CBANK
	.align		4
        /*0068*/ 	.byte	0x04, 0x0a
        /*006a*/ 	.short	(.L_121 - .L_120)
	.align		4
.L_120:
        /*006c*/ 	.word	index@(.nv.constant0._Z11addKernel_6PiPKiS1_i)
        /*0070*/ 	.short	0x0380
        /*0072*/ 	.short	0x001c


	//----- nvinfo : EIATTR_SW_WAR
	.align		4
.L_121:
        /*0074*/ 	.byte	0x04, 0x36
        /*0076*/ 	.short	(.L_123 - .L_122)
.L_122:
        /*0078*/ 	.word	0x00000008
.L_123:


//--------------------- .nv.info._Z11addKernel_5PiPKiS1_i --------------------------
	.section	.nv.info._Z11addKernel_5PiPKiS1_i,"",@"SHT_CUDA_INFO"
	.sectionflags	@""
	.align	4


	//----- nvinfo : EIATTR_CUDA_API_VERSION
	.align		4
        /*0000*/ 	.byte	0x04, 0x37
        /*0002*/ 	.short	(.L_125 - .L_124)
.L_124:
        /*0004*/ 	.word	0x00000082


	//----- nvinfo : EIATTR_KPARAM_INFO
	.align		4
.L_125:
        /*0008*/ 	.byte	0x04, 0x17
        /*000a*/ 	.short	(.L_127 - .L_126)
.L_126:
        /*000c*/ 	.word	0x00000000
        /*0010*/ 	.short	0x0003
        /*0012*/ 	.short	0x0018
        /*0014*/ 	.byte	0x00, 0xf0, 0x11, 0x00


	//----- nvinfo : EIATTR_KPARAM_INFO
	.align		4
.L_127:
        /*0018*/ 	.byte	0x04, 0x17
        /*001a*/ 	.short	(.L_129 - .L_128)
.L_128:
        /*001c*/ 	.word	0x00000000
        /*0020*/ 	.short	0x0002
        /*0022*/ 	.short	0x0010
        /*0024*/ 	.byte	0x00, 0xf5, 0x21, 0x00


	//----- nvinfo : EIATTR_KPARAM_INFO
	.align		4
.L_129:
        /*0028*/ 	.byte	0x04, 0x17
        /*002a*/ 	.short	(.L_131 - .L_130)
.L_130:
        /*002c*/ 	.word	0x00000000
        /*0030*/ 	.short	0x0001
        /*0032*/ 	.short	0x0008
        /*0034*/ 	.byte	0x00, 0xf5, 0x21, 0x00


	//----- nvinfo : EIATTR_KPARAM_INFO
	.align		4
.L_131:
        /*0038*/ 	.byte	0x04, 0x17
        /*003a*/ 	.short	(.L_133 - .L_132)
.L_132:
        /*003c*/ 	.word	0x00000000
        /*0040*/ 	.short	0x0000
        /*0042*/ 	.short	0x0000
        /*0044*/ 	.byte	0x00, 0xf5, 0x21, 0x00


	//----- nvinfo : EIATTR_SPARSE_MMA_MASK
	.align		4
.L_133:
        /*0048*/ 	.byte	0x03, 0x50
        /*004a*/ 	.short	0x0000


	//----- nvinfo : EIATTR_MAXREG_COUNT
	.align		4
        /*004c*/ 	.byte	0x03, 0x1b
        /*004e*/ 	.short	0x00ff


	//----- nvinfo : EIATTR_MERCURY_ISA_VERSION
	.align		4
        /*0050*/ 	.byte	0x03, 0x5f
        /*0052*/ 	.short	0x0101


	//----- nvinfo : EIATTR_VRC_CTA_INIT_COUNT
	.align		4
        /*0054*/ 	.byte	0x02, 0x4a
	.zero		1
	.zero		1


	//----- nvinfo : EIATTR_EXIT_INSTR_OFFSETS
	.align		4
        /*0058*/ 	.byte	0x04, 0x1c
        /*005a*/ 	.short	(.L_135 - .L_134)


	//   ....[0]....
.L_134:
        /*005c*/ 	.word	0x00000070


	//   ....[1]....
        /*0060*/ 	.word	0x00000130


	//----- nvinfo : EIATTR_CBANK_PARAM_SIZE
	.align		4
.L_135:
        /*0064*/ 	.byte	0x03, 0x19
        /*0066*/ 	.short	0x001c


	//----- nvinfo : EIATTR_PARAM_CBANK
	.align		4
        /*0068*/ 	.byte	0x04, 0x0a
        /*006a*/ 	.short	(.L_137 - .L_136)
	.align		4
.L_136:
        /*006c*/ 	.word	index@(.nv.constant0._Z11addKernel_5PiPKiS1_i)
        /*0070*/ 	.short	0x0380
        /*0072*/ 	.short	0x001c


	//----- nvinfo : EIATTR_SW_WAR
	.align		4
.L_137:
        /*0074*/ 	.byte	0x04, 0x36
        /*0076*/ 	.short	(.L_139 - .L_138)
.L_138:
        /*0078*/ 	.word	0x00000008
.L_139:


//--------------------- .nv.info._Z11addKernel_4PiPKiS1_i --------------------------
	.section	.nv.info._Z11addKernel_4PiPKiS1_i,"",@"SHT_CUDA_INFO"
	.sectionflags	@""
	.align	4


	//----- nvinfo : EIATTR_CUDA_API_VERSION
	.align		4
        /*0000*/ 	.byte	0x04, 0x37
        /*0002*/ 	.short	(.L_141 - .L_140)
.L_140:
        /*0004*/ 	.word	0x00000082


	//----- nvinfo : EIATTR_KPARAM_INFO
	.align		4
.L_141:
        /*0008*/ 	.byte	0x04, 0x17
        /*000a*/ 	.short	(.L_143 - .L_142)
.L_142:
        /*000c*/ 	.word	0x00000000
        /*0010*/ 	.short	0x0003
        /*0012*/ 	.short	0x0018
        /*0014*/ 	.byte	0x00, 0xf0, 0x11, 0x00


	//----- nvinfo : EIATTR_KPARAM_INFO
	.align		4
.L_143:
        /*0018*/ 	.byte	0x04, 0x17
        /*001a*/ 	.short	(.L_145 - .L_144)
.L_144:
        /*001c*/ 	.word	0x00000000
        /*0020*/ 	.short	0x0002
        /*0022*/ 	.short	0x0010
        /*0024*/ 	.byte	0x00, 0xf5, 0x21, 0x00


	//----- nvinfo : EIATTR_KPARAM_INFO
	.align		4
.L_145:
        /*0028*/ 	.byte	0x04, 0x17
        /*002a*/ 	.short	(.L_147 - .L_146)
.L_146:
        /*002c*/ 	.word	0x00000000
        /*0030*/ 	.short	0x0001
        /*0032*/ 	.short	0x0008
        /*0034*/ 	.byte	0x00, 0xf5, 0x21, 0x00


	//----- nvinfo : EIATTR_KPARAM_INFO
	.align		4
.L_147:
        /*0038*/ 	.byte	0x04, 0x17
        /*003a*/ 	.short	(.L_149 - .L_148)
.L_148:
        /*003c*/ 	.word	0x00000000
        /*0040*/ 	.short	0x0000
        /*0042*/ 	.short	0x0000
        /*0044*/ 	.byte	0x00, 0xf5, 0x21, 0x00


	//----- nvinfo : EIATTR_SPARSE_MMA_MASK
	.align		4
.L_149:
        /*0048*/ 	.byte	0x03, 0x50
        /*004a*/ 	.short	0x0000


	//----- nvinfo : EIATTR_MAXREG_COUNT
	.align		4
        /*004c*/ 	.byte	0x03, 0x1b
        /*004e*/ 	.short	0x00ff


	//----- nvinfo : EIATTR_MERCURY_ISA_VERSION
	.align		4
        /*0050*/ 	.byte	0x03, 0x5f
        /*0052*/ 	.short	0x0101


	//----- nvinfo : EIATTR_VRC_CTA_INIT_COUNT
	.align		4
        /*0054*/ 	.byte	0x02, 0x4a
	.zero		1
	.zero		1


	//----- nvinfo : EIATTR_EXIT_INSTR_OFFSETS
	.align		4
        /*0058*/ 	.byte	0x04, 0x1c
        /*005a*/ 	.short	(.L_151 - .L_150)


	//   ....[0]....
.L_150:
        /*005c*/ 	.word	0x00000070


	//   ....[1]....
        /*0060*/ 	.word	0x00000130


	//----- nvinfo : EIATTR_CBANK_PARAM_SIZE
	.align		4
.L_151:
        /*0064*/ 	.byte	0x03, 0x19
        /*0066*/ 	.short	0x001c


	//----- nvinfo : EIATTR_PARAM_CBANK
	.align		4
        /*0068*/ 	.byte	0x04, 0x0a
        /*006a*/ 	.short	(.L_153 - .L_152)
	.align		4
.L_152:
        /*006c*/ 	.word	index@(.nv.constant0._Z11addKernel_4PiPKiS1_i)
        /*0070*/ 	.short	0x0380
        /*0072*/ 	.short	0x001c


	//----- nvinfo : EIATTR_SW_WAR
	.align		4
.L_153:
        /*0074*/ 	.byte	0x04, 0x36
        /*0076*/ 	.short	(.L_155 - .L_154)
.L_154:
        /*0078*/ 	.word	0x00000008
.L_155:


//--------------------- .nv.info._Z11addKernel_3PiPKiS1_i --------------------------
	.section	.nv.info._Z11addKernel_3PiPKiS1_i,"",@"SHT_CUDA_INFO"
	.sectionflags	@""
	.align	4


	//----- nvinfo : EIATTR_CUDA_API_VERSION
	.align		4
        /*0000*/ 	.byte	0x04, 0x37
        /*0002*/ 	.short	(.L_157 - .L_156)
.L_156:
        /*0004*/ 	.word	0x00000082


	//----- nvinfo : EIATTR_KPARAM_INFO
	.align		4
.L_157:
        /*0008*/ 	.byte	0x04, 0x17
        /*000a*/ 	.short	(.L_159 - .L_158)
.L_158:
        /*000c*/ 	.word	0x00000000
        /*0010*/ 	.short	0x0003
        /*0012*/ 	.short	0x0018
        /*0014*/ 	.byte	0x00, 0xf0, 0x11, 0x00


	//----- nvinfo : EIATTR_KPARAM_INFO
	.align		4
.L_159:
        /*0018*/ 	.byte	0x04, 0x17
        /*001a*/ 	.short	(.L_161 - .L_160)
.L_160:
        /*001c*/ 	.word	0x00000000
        /*0020*/ 	.short	0x0002
        /*0022*/ 	.short	0x0010
        /*0024*/ 	.byte	0x00, 0xf5, 0x21, 0x00


	//----- nvinfo : EIATTR_KPARAM_INFO
	.align		4
.L_161:
        /*0028*/ 	.byte	0x04, 0x17
        /*002a*/ 	.short	(.L_163 - .L_162)
.L_162:
        /*002c*/ 	.word	0x00000000
        /*0030*/ 	.short	0x0001
        /*0032*/ 	.short	0x0008
        /*0034*/ 	.byte	0x00, 0xf5, 0x21, 0x00


	//----- nvinfo : EIATTR_KPARAM_INFO
	.align		4
.L_163:
        /*0038*/ 	.byte	0x04, 0x17
        /*003a*/ 	.short	(.L_165 - .L_164)
.L_164:
        /*003c*/ 	.word	0x00000000
        /*0040*/ 	.short	0x0000
        /*0042*/ 	.short	0x0000
        /*0044*/ 	.byte	0x00, 0xf5, 0x21, 0x00


	//----- nvinfo : EIATTR_SPARSE_MMA_MASK
	.align		4
.L_165:
        /*0048*/ 	.byte	0x03, 0x50
        /*004a*/ 	.short	0x0000


	//----- nvinfo : EIATTR_MAXREG_COUNT
	.align		4
        /*004c*/ 	.byte	0x03, 0x1b
        /*004e*/ 	.short	0x00ff


	//----- nvinfo : EIATTR_MERCURY_ISA_VERSION
	.align		4
        /*0050*/ 	.byte	0x03, 0x5f
        /*0052*/ 	.short	0x0101


	//----- nvinfo : EIATTR_VRC_CTA_INIT_COUNT
	.align		4
        /*0054*/ 	.byte	0x02, 0x4a
	.zero		1
	.zero		1


	//----- nvinfo : EIATTR_EXIT_INSTR_OFFSETS
	.align		4
        /*0058*/ 	.byte	0x04, 0x1c
        /*005a*/ 	.short	(.L_167 - .L_166)


	//   ....[0]....
.L_166:
        /*005c*/ 	.word	0x00000070


	//   ....[1]....
        /*0060*/ 	.word	0x00000130


	//----- nvinfo : EIATTR_CBANK_PARAM_SIZE
	.align		4
.L_167:
        /*0064*/ 	.byte	0x03, 0x19
        /*0066*/ 	.short	0x001c


	//----- nvinfo : EIATTR_PARAM_CBANK
	.align		4
        /*0068*/ 	.byte	0x04, 0x0a
        /*006a*/ 	.short	(.L_169 - .L_168)
	.align		4
.L_168:
        /*006c*/ 	.word	index@(.nv.constant0._Z11addKernel_3PiPKiS1_i)
        /*0070*/ 	.short	0x0380
        /*0072*/ 	.short	0x001c


	//----- nvinfo : EIATTR_SW_WAR
	.align		4
.L_169:
        /*0074*/ 	.byte	0x04, 0x36
        /*0076*/ 	.short	(.L_171 - .L_170)
.L_170:
        /*0078*/ 	.word	0x00000008
.L_171:


//--------------------- .nv.info._Z11addKernel_2PiPKiS1_i --------------------------
	.section	.nv.info._Z11addKernel_2PiPKiS1_i,"",@"SHT_CUDA_INFO"
	.sectionflags	@""
	.align	4


	//----- nvinfo : EIATTR_CUDA_API_VERSION
	.align		4
        /*0000*/ 	.byte	0x04, 0x37
        /*0002*/ 	.short	(.L_173 - .L_172)
.L_172:
        /*0004*/ 	.word	0x00000082


	//----- nvinfo : EIATTR_KPARAM_INFO
	.align		4
.L_173:
        /*0008*/ 	.byte	0x04, 0x17
        /*000a*/ 	.short	(.L_175 - .L_174)
.L_174:
        /*000c*/ 	.word	0x00000000
        /*0010*/ 	.short	0x0003
        /*0012*/ 	.short	0x0018
        /*0014*/ 	.byte	0x00, 0xf0, 0x11, 0x00


	//----- nvinfo : EIATTR_KPARAM_INFO
	.align		4
.L_175:
        /*0018*/ 	.byte	0x04, 0x17
        /*001a*/ 	.short	(.L_177 - .L_176)
.L_176:
        /*001c*/ 	.word	0x00000000
        /*0020*/ 	.short	0x0002
        /*0022*/ 	.short	0x0010
        /*0024*/ 	.byte	0x00, 0xf5, 0x21, 0x00


	//----- nvinfo : EIATTR_KPARAM_INFO
	.align		4
.L_177:
        /*0028*/ 	.byte	0x04, 0x17
        /*002a*/ 	.short	(.L_179 - .L_178)
.L_178:
        /*002c*/ 	.word	0x00000000
        /*0030*/ 	.short	0x0001
        /*0032*/ 	.short	0x0008
        /*0034*/ 	.byte	0x00, 0xf5, 0x21, 0x00


	//----- nvinfo : EIATTR_KPARAM_INFO
	.align		4
.L_179:
        /*0038*/ 	.byte	0x04, 0x17
        /*003a*/ 	.short	(.L_181 - .L_180)
.L_180:
        /*003c*/ 	.word	0x00000000
        /*0040*/ 	.short	0x0000
        /*0042*/ 	.short	0x0000
        /*0044*/ 	.byte	0x00, 0xf5, 0x21, 0x00


	//----- nvinfo : EIATTR_SPARSE_MMA_MASK
	.align		4
.L_181:
        /*0048*/ 	.byte	0x03, 0x50
        /*004a*/ 	.short	0x0000


	//----- nvinfo : EIATTR_MAXREG_COUNT
	.align		4
        /*004c*/ 	.byte	0x03, 0x1b
        /*004e*/ 	.short	0x00ff


	//----- nvinfo : EIATTR_MERCURY_ISA_VERSION
	.align		4
        /*0050*/ 	.byte	0x03, 0x5f
        /*0052*/ 	.short	0x0101


	//----- nvinfo : EIATTR_VRC_CTA_INIT_COUNT
	.align		4
        /*0054*/ 	.byte	0x02, 0x4a
	.zero		1
	.zero		1


	//----- nvinfo : EIATTR_EXIT_INSTR_OFFSETS
	.align		4
        /*0058*/ 	.byte	0x04, 0x1c
        /*005a*/ 	.short	(.L_183 - .L_182)


	//   ....[0]....
.L_182:
        /*005c*/ 	.word	0x00000070


	//   ....[1]....
        /*0060*/ 	.word	0x00000130


	//----- nvinfo : EIATTR_CBANK_PARAM_SIZE
	.align		4
.L_183:
        /*0064*/ 	.byte	0x03, 0x19
        /*0066*/ 	.short	0x001c


	//----- nvinfo : EIATTR_PARAM_CBANK
	.align		4
        /*0068*/ 	.byte	0x04, 0x0a
        /*006a*/ 	.short	(.L_185 - .L_184)
	.align		4
.L_184:
        /*006c*/ 	.word	index@(.nv.constant0._Z11addKernel_2PiPKiS1_i)
        /*0070*/ 	.short	0x0380
        /*0072*/ 	.short	0x001c


	//----- nvinfo : EIATTR_SW_WAR
	.align		4
.L_185:
        /*0074*/ 	.byte	0x04, 0x36
        /*0076*/ 	.short	(.L_187 - .L_186)
.L_186:
        /*0078*/ 	.word	0x00000008
.L_187:


//--------------------- .nv.info._Z11addKernel_1PiPKiS1_i --------------------------
	.section	.nv.info._Z11addKernel_1PiPKiS1_i,"",@"SHT_CUDA_INFO"
	.sectionflags	@""
	.align	4


	//----- nvinfo : EIATTR_CUDA_API_VERSION
	.align		4
        /*0000*/ 	.byte	0x04, 0x37
        /*0002*/ 	.short	(.L_189 - .L_188)
.L_188:
        /*0004*/ 	.word	0x00000082


	//----- nvinfo : EIATTR_KPARAM_INFO
	.align		4
.L_189:
        /*0008*/ 	.byte	0x04, 0x17
        /*000a*/ 	.short	(.L_191 - .L_190)
.L_190:
        /*000c*/ 	.word	0x00000000
        /*0010*/ 	.short	0x0003
        /*0012*/ 	.short	0x0018
        /*0014*/ 	.byte	0x00, 0xf0, 0x11, 0x00


	//----- nvinfo : EIATTR_KPARAM_INFO
	.align		4
.L_191:
        /*0018*/ 	.byte	0x04, 0x17
        /*001a*/ 	.short	(.L_193 - .L_192)
.L_192:
        /*001c*/ 	.word	0x00000000
        /*0020*/ 	.short	0x0002
        /*0022*/ 	.short	0x0010
        /*0024*/ 	.byte	0x00, 0xf5, 0x21, 0x00


	//----- nvinfo : EIATTR_KPARAM_INFO
	.align		4
.L_193:
        /*0028*/ 	.byte	0x04, 0x17
        /*002a*/ 	.short	(.L_195 - .L_194)
.L_194:
        /*002c*/ 	.word	0x00000000
        /*0030*/ 	.short	0x0001
        /*0032*/ 	.short	0x0008
        /*0034*/ 	.byte	0x00, 0xf5, 0x21, 0x00


	//----- nvinfo : EIATTR_KPARAM_INFO
	.align		4
.L_195:
        /*0038*/ 	.byte	0x04, 0x17
        /*003a*/ 	.short	(.L_197 - .L_196)
.L_196:
        /*003c*/ 	.word	0x00000000
        /*0040*/ 	.short	0x0000
        /*0042*/ 	.short	0x0000
        /*0044*/ 	.byte	0x00, 0xf5, 0x21, 0x00


	//----- nvinfo : EIATTR_SPARSE_MMA_MASK
	.align		4
.L_197:
        /*0048*/ 	.byte	0x03, 0x50
        /*004a*/ 	.short	0x0000


	//----- nvinfo : EIATTR_MAXREG_COUNT
	.align		4
        /*004c*/ 	.byte	0x03, 0x1b
        /*004e*/ 	.short	0x00ff


	//----- nvinfo : EIATTR_MERCURY_ISA_VERSION
	.align		4
        /*0050*/ 	.byte	0x03, 0x5f
        /*0052*/ 	.short	0x0101


	//----- nvinfo : EIATTR_VRC_CTA_INIT_COUNT
	.align		4
        /*0054*/ 	.byte	0x02, 0x4a
	.zero		1
	.zero		1


	//----- nvinfo : EIATTR_EXIT_INSTR_OFFSETS
	.align		4
        /*0058*/ 	.byte	0x04, 0x1c
        /*005a*/ 	.short	(.L_199 - .L_198)


	//   ....[0]....
.L_198:
        /*005c*/ 	.word	0x00000070


	//   ....[1]....
        /*0060*/ 	.word	0x00000130


	//----- nvinfo : EIATTR_CBANK_PARAM_SIZE
	.align		4
.L_199:
        /*0064*/ 	.byte	0x03, 0x19
        /*0066*/ 	.short	0x001c


	//----- nvinfo : EIATTR_PARAM_CBANK
	.align		4
        /*0068*/ 	.byte	0x04, 0x0a
        /*006a*/ 	.short	(.L_201 - .L_200)
	.align		4
.L_200:
        /*006c*/ 	.word	index@(.nv.constant0._Z11addKernel_1PiPKiS1_i)
        /*0070*/ 	.short	0x0380
        /*0072*/ 	.short	0x001c


	//----- nvinfo : EIATTR_SW_WAR
	.align		4
.L_201:
        /*0074*/ 	.byte	0x04, 0x36
        /*0076*/ 	.short	(.L_203 - .L_202)
.L_202:
        /*0078*/ 	.word	0x00000008
.L_203:


//--------------------- .nv.info._Z11addKernel_0PiPKiS1_i --------------------------
	.section	.nv.info._Z11addKernel_0PiPKiS1_i,"",@"SHT_CUDA_INFO"
	.sectionflags	@""
	.align	4


	//----- nvinfo : EIATTR_CUDA_API_VERSION
	.align		4
        /*0000*/ 	.byte	0x04, 0x37
        /*0002*/ 	.short	(.L_205 - .L_204)
.L_204:
        /*0004*/ 	.word	0x00000082


	//----- nvinfo : EIATTR_KPARAM_INFO
	.align		4
.L_205:
        /*0008*/ 	.byte	0x04, 0x17
        /*000a*/ 	.short	(.L_207 - .L_206)
.L_206:
        /*000c*/ 	.word	0x00000000
        /*0010*/ 	.short	0x0003
        /*0012*/ 	.short	0x0018
        /*0014*/ 	.byte	0x00, 0xf0, 0x11, 0x00


	//----- nvinfo : EIATTR_KPARAM_INFO
	.align		4
.L_207:
        /*0018*/ 	.byte	0x04, 0x17
        /*001a*/ 	.short	(.L_209 - .L_208)
.L_208:
        /*001c*/ 	.word	0x00000000
        /*0020*/ 	.short	0x0002
        /*0022*/ 	.short	0x0010
        /*0024*/ 	.byte	0x00, 0xf5, 0x21, 0x00


	//----- nvinfo : EIATTR_KPARAM_INFO
	.align		4
.L_209:
        /*0028*/ 	.byte	0x04, 0x17
        /*002a*/ 	.short	(.L_211 - .L_210)
.L_210:
        /*002c*/ 	.word	0x00000000
        /*0030*/ 	.short	0x0001
        /*0032*/ 	.short	0x0008
        /*0034*/ 	.byte	0x00, 0xf5, 0x21, 0x00


	//----- nvinfo : EIATTR_KPARAM_INFO
	.align		4
.L_211:
        /*0038*/ 	.byte	0x04, 0x17
        /*003a*/ 	.short	(.L_213 - .L_212)
.L_212:
        /*003c*/ 	.word	0x00000000
        /*0040*/ 	.short	0x0000
        /*0042*/ 	.short	0x0000
        /*0044*/ 	.byte	0x00, 0xf5, 0x21, 0x00


	//----- nvinfo : EIATTR_SPARSE_MMA_MASK
	.align		4
.L_213:
        /*0048*/ 	.byte	0x03, 0x50
        /*004a*/ 	.short	0x0000


	//----- nvinfo : EIATTR_MAXREG_COUNT
	.align		4
        /*004c*/ 	.byte	0x03, 0x1b
        /*004e*/ 	.short	0x00ff


	//----- nvinfo : EIATTR_MERCURY_ISA_VERSION
	.align		4
        /*0050*/ 	.byte	0x03, 0x5f
        /*0052*/ 	.short	0x0101


	//----- nvinfo : EIATTR_VRC_CTA_INIT_COUNT
	.align		4
        /*0054*/ 	.byte	0x02, 0x4a
	.zero		1
	.zero		1


	//----- nvinfo : EIATTR_EXIT_INSTR_OFFSETS
	.align		4
        /*0058*/ 	.byte	0x04, 0x1c
        /*005a*/ 	.short	(.L_215 - .L_214)


	//   ....[0]....
.L_214:
        /*005c*/ 	.word	0x00000070


	//   ....[1]....
        /*0060*/ 	.word	0x00000130


	//----- nvinfo : EIATTR_CBANK_PARAM_SIZE
	.align		4
.L_215:
        /*0064*/ 	.byte	0x03, 0x19
        /*0066*/ 	.short	0x001c


	//----- nvinfo : EIATTR_PARAM_CBANK
	.align		4
        /*0068*/ 	.byte	0x04, 0x0a
        /*006a*/ 	.short	(.L_217 - .L_216)
	.align		4
.L_216:
        /*006c*/ 	.word	index@(.nv.constant0._Z11addKernel_0PiPKiS1_i)
        /*0070*/ 	.short	0x0380
        /*0072*/ 	.short	0x001c


	//----- nvinfo : EIATTR_SW_WAR
	.align		4
.L_217:
        /*0074*/ 	.byte	0x04, 0x36
        /*0076*/ 	.short	(.L_219 - .L_218)
.L_218:
        /*0078*/ 	.word	0x00000008
.L_219:


//--------------------- .nv.callgraph             --------------------------
	.section	.nv.callgraph,"",@"SHT_CUDA_CALLGRAPH"
	.align	4
	.sectionentsize	8
	.align		4
        /*0000*/ 	.word	0x00000000
	.align		4
        /*0004*/ 	.word	0xffffffff
	.align		4
        /*0008*/ 	.word	0x00000000
	.align		4
        /*000c*/ 	.word	0xfffffffe
	.align		4
        /*0010*/ 	.word	0x00000000
	.align		4
        /*0014*/ 	.word	0xfffffffd
	.align		4
        /*0018*/ 	.word	0x00000000
	.align		4
        /*001c*/ 	.word	0xfffffffc


//--------------------- .text._Z11addKernel_9PiPKiS1_i --------------------------
	.section	.text._Z11addKernel_9PiPKiS1_i,"ax",@progbits
	.align	128
        .global         _Z11addKernel_9PiPKiS1_i
        .type           _Z11addKernel_9PiPKiS1_i,@function
        .size           _Z11addKernel_9PiPKiS1_i,(.L_x_10 - _Z11addKernel_9PiPKiS1_i)
        .other          _Z11addKernel_9PiPKiS1_i,@"STO_CUDA_ENTRY STV_DEFAULT"
_Z11addKernel_9PiPKiS1_i:
.text._Z11addKernel_9PiPKiS1_i:
[----:B------:R-:W-:Y:S01]  /*0000*/  LDC R1, c[0x0][0x37c] ;  /* 0x0000df00ff017b82 */ /* 0x000fe20000000800 */
[----:B------:R-:W0:Y:S07]  /*0010*/  S2R R0, SR_TID.X ;  /* 0x0000000000007919 */ /* 0x000e2e0000002100 */
[----:B------:R-:W0:Y:S01]  /*0020*/  S2UR UR4, SR_CTAID.X ;  /* 0x00000000000479c3 */ /* 0x000e220000002500 */
[----:B------:R-:W1:Y:S07]  /*0030*/  LDCU UR5, c[0x0][0x398] ;  /* 0x00007300ff0577ac */ /* 0x000e6e0008000800 */
[----:B------:R-:W0:Y:S02]  /*0040*/  LDC R9, c[0x0][0x360] ;  /* 0x0000d800ff097b82 */ /* 0x000e240000000800 */
[----:B0-----:R-:W-:-:S05]  /*0050*/  IMAD R9, R9, UR4, R0 ;  /* 0x0000000409097c24 */ /* 0x001fca000f8e0200 */
[----:B-1----:R-:W-:-:S13]  /*0060*/  ISETP.GE.AND P0, PT, R9, UR5, PT ;  /* 0x0000000509007c0c */ /* 0x002fda000bf06270 */
[----:B------:R-:W-:Y:S05]  /*0070*/  @P0 EXIT ;  /* 0x000000000000094d */ /* 0x000fea0003800000 */
[----:B------:R-:W0:Y:S01]  /*0080*/  LDC.64 R2, c[0x0][0x388] ;  /* 0x0000e200ff027b82 */ /* 0x000e220000000a00 */
[----:B------:R-:W1:Y:S07]  /*0090*/  LDCU.64 UR4, c[0x0][0x358] ;  /* 0x00006b00ff0477ac */ /* 0x000e6e0008000a00 */
[----:B------:R-:W2:Y:S08]  /*00a0*/  LDC.64 R4, c[0x0][0x390] ;  /* 0x0000e400ff047b82 */ /* 0x000eb00000000a00 */
[----:B------:R-:W3:Y:S01]  /*00b0*/  LDC.64 R6, c[0x0][0x380] ;  /* 0x0000e000ff067b82 */ /* 0x000ee20000000a00 */
[----:B0-----:R-:W-:-:S06]  /*00c0*/  IMAD.WIDE R2, R9, 0x4, R2 ;  /* 0x0000000409027825 */ /* 0x001fcc00078e0202 */
[----:B-1----:R-:W4:Y:S01]  /*00d0*/  LDG.E R2, desc[UR4][R2.64] ;  /* 0x0000000402027981 */ /* 0x002f22000c1e1900 */
[----:B--2---:R-:W-:-:S06]  /*00e0*/  IMAD.WIDE R4, R9, 0x4, R4 ;  /* 0x0000000409047825 */ /* 0x004fcc00078e0204 */
[----:B------:R-:W4:Y:S01]  /*00f0*/  LDG.E R5, desc[UR4][R4.64] ;  /* 0x0000000404057981 */ /* 0x000f22000c1e1900 */
[----:B---3--:R-:W-:Y:S01]  /*0100*/  IMAD.WIDE R6, R9, 0x4, R6 ;  /* 0x0000000409067825 */ /* 0x008fe200078e0206 */
[----:B----4-:R-:W-:-:S05]  /*0110*/  IADD3 R9, PT, PT, R2, R5, RZ ;  /* 0x0000000502097210 */ /* 0x010fca0007ffe0ff */
[----:B------:R-:W-:Y:S01]  /*0120*/  STG.E desc[UR4][R6.64], R9 ;  /* 0x0000000906007986 */ /* 0x000fe2000c101904 */
[----:B------:R-:W-:Y:S05]  /*0130*/  EXIT ;  /* 0x000000000000794d */ /* 0x000fea0003800000 */
.L_x_0:
[----:B------:R-:W-:-:S00]  /*0140*/  BRA `(.L_x_0) ;  /* 0xfffffffc00fc7947 */ /* 0x000fc0000383ffff */
[----:B------:R-:W-:-:S00]  /*0150*/  NOP ;  /* 0x0000000000007918 */ /* 0x000fc00000000000 */
        /* <DEDUP_REMOVED lines=10> */
.L_x_10:


//--------------------- .text._Z11addKernel_8PiPKiS1_i --------------------------
	.section	.text._Z11addKernel_8PiPKiS1_i,"ax",@progbits
	.align	128
        .global         _Z11addKernel_8PiPKiS1_i
        .type           _Z11addKernel_8PiPKiS1_i,@function
        .size           _Z11addKernel_8PiPKiS1_i,(.L_x_11 - _Z11addKernel_8PiPKiS1_i)
        .other          _Z11addKernel_8PiPKiS1_i,@"STO_CUDA_ENTRY STV_DEFAULT"
_Z11addKernel_8PiPKiS1_i:
.text._Z11addKernel_8PiPKiS1_i:
        /* <DEDUP_REMOVED lines=20> */
.L_x_1:
        /* <DEDUP_REMOVED lines=12> */
.L_x_11:


//--------------------- .text._Z11addKernel_7PiPKiS1_i --------------------------
	.section	.text._Z11addKernel_7PiPKiS1_i,"ax",@progbits
	.align	128
        .global         _Z11addKernel_7PiPKiS1_i
        .type           _Z11addKernel_7PiPKiS1_i,@function
        .size           _Z11addKernel_7PiPKiS1_i,(.L_x_12 - _Z11addKernel_7PiPKiS1_i)
        .other          _Z11addKernel_7PiPKiS1_i,@"STO_CUDA_ENTRY STV_DEFAULT"
_Z11addKernel_7PiPKiS1_i:
.text._Z11addKernel_7PiPKiS1_i:
        /* <DEDUP_REMOVED lines=20> */
.L_x_2:
        /* <DEDUP_REMOVED lines=12> */
.L_x_12:


//--------------------- .text._Z11addKernel_6PiPKiS1_i --------------------------
	.section	.text._Z11addKernel_6PiPKiS1_i,"ax",@progbits
	.align	128
        .global         _Z11addKernel_6PiPKiS1_i
        .type           _Z11addKernel_6PiPKiS1_i,@function
        .size           _Z11addKernel_6PiPKiS1_i,(.L_x_13 - _Z11addKernel_6PiPKiS1_i)
        .other          _Z11addKernel_6PiPKiS1_i,@"STO_CUDA_ENTRY STV_DEFAULT"
_Z11addKernel_6PiPKiS1_i:
.text._Z11addKernel_6PiPKiS1_i:
        /* <DEDUP_REMOVED lines=20> */
.L_x_3:
        /* <DEDUP_REMOVED lines=12> */
.L_x_13:


//--------------------- .text._Z11addKernel_5PiPKiS1_i --------------------------
	.section	.text._Z11addKernel_5PiPKiS1_i,"ax",@progbits
	.align	128
        .global         _Z11addKernel_5PiPKiS1_i
        .type           _Z11addKernel_5PiPKiS1_i,@function
        .size           _Z11addKernel_5PiPKiS1_i,(.L_x_14 - _Z11addKernel_5PiPKiS1_i)
        .other          _Z11addKernel_5PiPKiS1_i,@"STO_CUDA_ENTRY STV_DEFAULT"
_Z11addKernel_5PiPKiS1_i:
.text._Z11addKernel_5PiPKiS1_i:
        /* <DEDUP_REMOVED lines=20> */
.L_x_4:
        /* <DEDUP_REMOVED lines=12> */
.L_x_14:


//--------------------- .text._Z11addKernel_4PiPKiS1_i --------------------------
	.section	.text._Z11addKernel_4PiPKiS1_i,"ax",@progbits
	.align	128
        .global         _Z11addKernel_4PiPKiS1_i
        .type           _Z11addKernel_4PiPKiS1_i,@function
        .size           _Z11addKernel_4PiPKiS1_i,(.L_x_15 - _Z11addKernel_4PiPKiS1_i)
        .other          _Z11addKernel_4PiPKiS1_i,@"STO_CUDA_ENTRY STV_DEFAULT"
_Z11addKernel_4PiPKiS1_i:
.text._Z11addKernel_4PiPKiS1_i:
        /* <DEDUP_REMOVED lines=20> */
.L_x_5:
        /* <DEDUP_REMOVED lines=12> */
.L_x_15:


//--------------------- .text._Z11addKernel_3PiPKiS1_i --------------------------
	.section	.text._Z11addKernel_3PiPKiS1_i,"ax",@progbits
	.align	128
        .global         _Z11addKernel_3PiPKiS1_i
        .type           _Z11addKernel_3PiPKiS1_i,@function
        .size           _Z11addKernel_3PiPKiS1_i,(.L_x_16 - _Z11addKernel_3PiPKiS1_i)
        .other          _Z11addKernel_3PiPKiS1_i,@"STO_CUDA_ENTRY STV_DEFAULT"
_Z11addKernel_3PiPKiS1_i:
.text._Z11addKernel_3PiPKiS1_i:
        /* <DEDUP_REMOVED lines=20> */
.L_x_6:
        /* <DEDUP_REMOVED lines=12> */
.L_x_16:


//--------------------- .text._Z11addKernel_2PiPKiS1_i --------------------------
	.section	.text._Z11addKernel_2PiPKiS1_i,"ax",@progbits
	.align	128
        .global         _Z11addKernel_2PiPKiS1_i
        .type           _Z11addKernel_2PiPKiS1_i,@function
        .size           _Z11addKernel_2PiPKiS1_i,(.L_x_17 - _Z11addKernel_2PiPKiS1_i)
        .other          _Z11addKernel_2PiPKiS1_i,@"STO_CUDA_ENTRY STV_DEFAULT"
_Z11addKernel_2PiPKiS1_i:
.text._Z11addKernel_2PiPKiS1_i:
        /* <DEDUP_REMOVED lines=20> */
.L_x_7:
        /* <DEDUP_REMOVED lines=12> */
.L_x_17:


//--------------------- .text._Z11addKernel_1PiPKiS1_i --------------------------
	.section	.text._Z11addKernel_1PiPKiS1_i,"ax",@progbits
	.align	128
        .global         _Z11addKernel_1PiPKiS1_i
        .type           _Z11addKernel_1PiPKiS1_i,@function
        .size           _Z11addKernel_1PiPKiS1_i,(.L_x_18 - _Z11addKernel_1PiPKiS1_i)
        .other          _Z11addKernel_1PiPKiS1_i,@"STO_CUDA_ENTRY STV_DEFAULT"
_Z11addKernel_1PiPKiS1_i:
.text._Z11addKernel_1PiPKiS1_i:
        /* <DEDUP_REMOVED lines=20> */
.L_x_8:
        /* <DEDUP_REMOVED lines=12> */
.L_x_18:


//--------------------- .text._Z11addKernel_0PiPKiS1_i --------------------------
	.section	.text._Z11addKernel_0PiPKiS1_i,"ax",@progbits
	.align	128
        .global         _Z11addKernel_0PiPKiS1_i
        .type           _Z11addKernel_0PiPKiS1_i,@function
        .size           _Z11addKernel_0PiPKiS1_i,(.L_x_19 - _Z11addKernel_0PiPKiS1_i)
        .other          _Z11addKernel_0PiPKiS1_i,@"STO_CUDA_ENTRY STV_DEFAULT"
_Z11addKernel_0PiPKiS1_i:
.text._Z11addKernel_0PiPKiS1_i:
        /* <DEDUP_REMOVED lines=20> */
.L_x_9:
        /* <DEDUP_REMOVED lines=12> */
.L_x_19:


//--------------------- .nv.shared.reserved.0     --------------------------
	.section	.nv.shared.reserved.0,"aw",@nobits
	.weak		__nv_reservedSMEM_offset_0_alias
	.size		__nv_reservedSMEM_offset_0_alias, 0, 64
	.other		__nv_reservedSMEM_offset_0_alias,@"STO_CUDA_RESERVED_SHARED STV_DEFAULT"
__nv_reservedSMEM_offset_0_alias:
	.zero		0
	.zero		64


//--------------------- .nv.constant0._Z11addKernel_9PiPKiS1_i --------------------------
	.section	.nv.constant0._Z11addKernel_9PiPKiS1_i,"a",@progbits
	.sectionflags	@""
	.align	4
.nv.constant0._Z11addKernel_9PiPKiS1_i:
	.zero		924


//--------------------- .nv.constant0._Z11addKernel_8PiPKiS1_i --------------------------
	.section	.nv.constant0._Z11addKernel_8PiPKiS1_i,"a",@progbits
	.sectionflags	@""
	.align	4
.nv.constant0._Z11addKernel_8PiPKiS1_i:
	.zero		924


//--------------------- .nv.constant0._Z11addKernel_7PiPKiS1_i --------------------------
	.section	.nv.constant0._Z11addKernel_7PiPKiS1_i,"a",@progbits
	.sectionflags	@""
	.align	4
.nv.constant0._Z11addKernel_7PiPKiS1_i:
	.zero		924


//--------------------- .nv.constant0._Z11addKernel_6PiPKiS1_i --------------------------
	.section	.nv.constant0._Z11addKernel_6PiPKiS1_i,"a",@progbits
	.sectionflags	@""
	.align	4
.nv.constant0._Z11addKernel_6PiPKiS1_i:
	.zero		924


//--------------------- .nv.constant0._Z11addKernel_5PiPKiS1_i --------------------------
	.section	.nv.constant0._Z11addKernel_5PiPKiS1_i,"a",@progbits
	.sectionflags	@""
	.align	4
.nv.constant0._Z11addKernel_5PiPKiS1_i:
	.zero		924


//--------------------- .nv.constant0._Z11addKernel_4PiPKiS1_i --------------------------
	.section	.nv.constant0._Z11addKernel_4PiPKiS1_i,"a",@progbits
	.sectionflags	@""
	.align	4
.nv.constant0._Z11addKernel_4PiPKiS1_i:
	.zero		924


//--------------------- .nv.constant0._Z11addKernel_3PiPKiS1_i --------------------------
	.section	.nv.constant0._Z11addKernel_3PiPKiS1_i,"a",@progbits
	.sectionflags	@""
	.align	4
.nv.constant0._Z11addKernel_3PiPKiS1_i:
	.zero		924


//--------------------- .nv.constant0._Z11addKernel_2PiPKiS1_i --------------------------
	.section	.nv.constant0._Z11addKernel_2PiPKiS1_i,"a",@progbits
	.sectionflags	@""
	.align	4
.nv.constant0._Z11addKernel_2PiPKiS1_i:
	.zero		924


//--------------------- .nv.constant0._Z11addKernel_1PiPKiS1_i --------------------------
	.section	.nv.constant0._Z11addKernel_1PiPKiS1_i,"a",@progbits
	.sectionflags	@""
	.align	4
.nv.constant0._Z11addKernel_1PiPKiS1_i:
	.zero		924


//--------------------- .nv.constant0._Z11addKernel_0PiPKiS1_i --------------------------
	.section	.nv.constant0._Z11addKernel_0PiPKiS1_i,"a",@progbits
	.sectionflags	@""
	.align	4
.nv.constant0._Z11addKernel_0PiPKiS1_i:
	.zero		924


//--------------------- SYMBOLS --------------------------

	.type		.nv.reservedSmem.offset0,@object
	.size		.nv.reservedSmem.offset0,0x4
